//
// Generated by NVIDIA NVVM Compiler
//
// Compiler Build ID: CL-36424714
// Cuda compilation tools, release 13.0, V13.0.88
// Based on NVVM 20.0.0
//

.version 9.0
.target sm_100
.address_size 64

	// .globl	_Z10scaleArrayPfPKfi
.const .align 4 .f32 d_scalar;

.visible .entry _Z10scaleArrayPfPKfi(
	.param .u64 .ptr .align 1 _Z10scaleArrayPfPKfi_param_0,
	.param .u64 .ptr .align 1 _Z10scaleArrayPfPKfi_param_1,
	.param .u32 _Z10scaleArrayPfPKfi_param_2
)
{
	.reg .pred 	%p<2>;
	.reg .b32 	%r<6>;
	.reg .b32 	%f<4>;
	.reg .b64 	%rd<8>;

	ld.param.u64 	%rd1, [_Z10scaleArrayPfPKfi_param_0];
	ld.param.u64 	%rd2, [_Z10scaleArrayPfPKfi_param_1];
	ld.param.u32 	%r2, [_Z10scaleArrayPfPKfi_param_2];
	mov.u32 	%r3, %ctaid.x;
	mov.u32 	%r4, %ntid.x;
	mov.u32 	%r5, %tid.x;
	mad.lo.s32 	%r1, %r3, %r4, %r5;
	setp.ge.s32 	%p1, %r1, %r2;
	@%p1 bra 	$L__BB0_2;
	cvta.to.global.u64 	%rd3, %rd2;
	cvta.to.global.u64 	%rd4, %rd1;
	mul.wide.s32 	%rd5, %r1, 4;
	add.s64 	%rd6, %rd3, %rd5;
	ld.global.f32 	%f1, [%rd6];
	ld.const.f32 	%f2, [d_scalar];
	mul.f32 	%f3, %f1, %f2;
	add.s64 	%rd7, %rd4, %rd5;
	st.global.f32 	[%rd7], %f3;
$L__BB0_2:
	ret;

}


// ===== COMPILED SASS (sm_100) =====

	.target	sm_100

	.elftype	@"ET_EXEC"


//--------------------- .note.nv.tkinfo           --------------------------
	.section	.note.nv.tkinfo,"",@"SHT_NOTE"
	.sectionflags	@"SHF_NOTE_NV_TKINFO"
	.tkinfo
        /*0018*/ 	.word	0x00000002
        /*0030*/ 	.string	""
        /*0030*/ 	.string	"ptxas"
        /*0030*/ 	.string	"Cuda compilation tools, release 13.0, V13.0.88"
        /*0030*/ 	.string	"Build cuda_13.0.r13.0/compiler.36424714_0"
        /*0030*/ 	.string	"-arch sm_100 -m 64 "



//--------------------- .note.nv.cuinfo           --------------------------
	.section	.note.nv.cuinfo,"",@"SHT_NOTE"
	.sectionflags	@"SHF_NOTE_NV_CUINFO"
        /*0018*/ 	.short	0x0002
        /*001a*/ 	.short	0x0064
        /*001c*/ 	.short	0x0082
	.zero		2


//--------------------- .nv.info                  --------------------------
	.section	.nv.info,"",@"SHT_CUDA_INFO"
	.align	4


	//----- nvinfo : EIATTR_REGCOUNT
	.align		4
        /*0000*/ 	.byte	0x04, 0x2f
        /*0002*/ 	.short	(.L_2 - .L_1)
	.align		4
.L_1:
        /*0004*/ 	.word	index@(_Z10scaleArrayPfPKfi)
        /*0008*/ 	.word	0x0000000a


	//----- nvinfo : EIATTR_FRAME_SIZE
	.align		4
.L_2:
        /*000c*/ 	.byte	0x04, 0x11
        /*000e*/ 	.short	(.L_4 - .L_3)
	.align		4
.L_3:
        /*0010*/ 	.word	index@(_Z10scaleArrayPfPKfi)
        /*0014*/ 	.word	0x00000000


	//----- nvinfo : EIATTR_MIN_STACK_SIZE
	.align		4
.L_4:
        /*0018*/ 	.byte	0x04, 0x12
        /*001a*/ 	.short	(.L_6 - .L_5)
	.align		4
.L_5:
        /*001c*/ 	.word	index@(_Z10scaleArrayPfPKfi)
        /*0020*/ 	.word	0x00000000
.L_6:


//--------------------- .nv.compat                --------------------------
	.section	.nv.compat,"",@"SHT_CUDA_COMPAT_INFO"
	.align	4
        /*0000*/ 	.byte	0x02, 0x09, 0x00, 0x00, 0x02, 0x02, 0x01, 0x00, 0x02, 0x05, 0x05, 0x00, 0x03, 0x07, 0x01, 0x01
        /*0010*/ 	.byte	0x02, 0x03, 0x00, 0x00, 0x02, 0x06, 0x01, 0x00, 0x04, 0x0b, 0x08, 0x00, 0x09, 0x00, 0x00, 0x00
        /*0020*/ 	.byte	0x00, 0x00, 0x00, 0x00


//--------------------- .nv.info._Z10scaleArrayPfPKfi --------------------------
	.section	.nv.info._Z10scaleArrayPfPKfi,"",@"SHT_CUDA_INFO"
	.sectionflags	@""
	.align	4


	//----- nvinfo : EIATTR_CUDA_API_VERSION
	.align		4
        /*0000*/ 	.byte	0x04, 0x37
        /*0002*/ 	.short	(.L_8 - .L_7)
.L_7:
        /*0004*/ 	.word	0x00000082


	//----- nvinfo : EIATTR_KPARAM_INFO
	.align		4
.L_8:
        /*0008*/ 	.byte	0x04, 0x17
        /*000a*/ 	.short	(.L_10 - .L_9)
.L_9:
        /*000c*/ 	.word	0x00000000
        /*0010*/ 	.short	0x0002
        /*0012*/ 	.short	0x0010
        /*0014*/ 	.byte	0x00, 0xf0, 0x11, 0x00


	//----- nvinfo : EIATTR_KPARAM_INFO
	.align		4
.L_10:
        /*0018*/ 	.byte	0x04, 0x17
        /*001a*/ 	.short	(.L_12 - .L_11)
.L_11:
        /*001c*/ 	.word	0x00000000
        /*0020*/ 	.short	0x0001
        /*0022*/ 	.short	0x0008
        /*0024*/ 	.byte	0x00, 0xf5, 0x21, 0x00


	//----- nvinfo : EIATTR_KPARAM_INFO
	.align		4
.L_12:
        /*0028*/ 	.byte	0x04, 0x17
        /*002a*/ 	.short	(.L_14 - .L_13)
.L_13:
        /*002c*/ 	.word	0x00000000
        /*0030*/ 	.short	0x0000
        /*0032*/ 	.short	0x0000
        /*0034*/ 	.byte	0x00, 0xf5, 0x21, 0x00


	//----- nvinfo : EIATTR_SPARSE_MMA_MASK
	.align		4
.L_14:
        /*0038*/ 	.byte	0x03, 0x50
        /*003a*/ 	.short	0x0000


	//----- nvinfo : EIATTR_MAXREG_COUNT
	.align		4
        /*003c*/ 	.byte	0x03, 0x1b
        /*003e*/ 	.short	0x00ff


	//----- nvinfo : EIATTR_MERCURY_ISA_VERSION
	.align		4
        /*0040*/ 	.byte	0x03, 0x5f
        /*0042*/ 	.short	0x0101


	//----- nvinfo : EIATTR_VRC_CTA_INIT_COUNT
	.align		4
        /*0044*/ 	.byte	0x02, 0x4a
	.zero		1
	.zero		1


	//----- nvinfo : EIATTR_EXIT_INSTR_OFFSETS
	.align		4
        /*0048*/ 	.byte	0x04, 0x1c
        /*004a*/ 	.short	(.L_16 - .L_15)


	//   ....[0]....
.L_15:
        /*004c*/ 	.word	0x00000070


	//   ....[1]....
        /*0050*/ 	.word	0x00000110


	//----- nvinfo : EIATTR_CBANK_PARAM_SIZE
	.align		4
.L_16:
        /*0054*/ 	.byte	0x03, 0x19
        /*0056*/ 	.short	0x0014


	//----- nvinfo : EIATTR_PARAM_CBANK
	.align		4
        /*0058*/ 	.byte	0x04, 0x0a
        /*005a*/ 	.short	(.L_18 - .L_17)
	.align		4
.L_17:
        /*005c*/ 	.word	index@(.nv.constant0._Z10scaleArrayPfPKfi)
        /*0060*/ 	.short	0x0380
        /*0062*/ 	.short	0x0014


	//----- nvinfo : EIATTR_SW_WAR
	.align		4
.L_18:
        /*0064*/ 	.byte	0x04, 0x36
        /*0066*/ 	.short	(.L_20 - .L_19)
.L_19:
        /*0068*/ 	.word	0x00000008
.L_20:


//--------------------- .nv.callgraph             --------------------------
	.section	.nv.callgraph,"",@"SHT_CUDA_CALLGRAPH"
	.align	4
	.sectionentsize	8
	.align		4
        /*0000*/ 	.word	0x00000000
	.align		4
        /*0004*/ 	.word	0xffffffff
	.align		4
        /*0008*/ 	.word	0x00000000
	.align		4
        /*000c*/ 	.word	0xfffffffe
	.align		4
        /*0010*/ 	.word	0x00000000
	.align		4
        /*0014*/ 	.word	0xfffffffd
	.align		4
        /*0018*/ 	.word	0x00000000
	.align		4
        /*001c*/ 	.word	0xfffffffc


//--------------------- .nv.constant3             --------------------------
	.section	.nv.constant3,"a",@progbits
	.align	4
.nv.constant3:
	.type		d_scalar,@object
	.size		d_scalar,(.L_0 - d_scalar)
d_scalar:
	.zero		4
.L_0:


//--------------------- .text._Z10scaleArrayPfPKfi --------------------------
	.section	.text._Z10scaleArrayPfPKfi,"ax",@progbits
	.align	128
        .global         _Z10scaleArrayPfPKfi
        .type           _Z10scaleArrayPfPKfi,@function
        .size           _Z10scaleArrayPfPKfi,(.L_x_1 - _Z10scaleArrayPfPKfi)
        .other          _Z10scaleArrayPfPKfi,@"STO_CUDA_ENTRY STV_DEFAULT"
_Z10scaleArrayPfPKfi:
.text._Z10scaleArrayPfPKfi:
[----:B------:R-:W-:Y:S01]  /*0000*/  LDC R1, c[0x0][0x37c] ;  /* 0x0000df00ff017b82 */ /* 0x000fe20000000800 */
[----:B------:R-:W0:Y:S07]  /*0010*/  S2R R0, SR_TID.X ;  /* 0x0000000000007919 */ /* 0x000e2e0000002100 */
[----:B------:R-:W0:Y:S01]  /*0020*/  S2UR UR4, SR_CTAID.X ;  /* 0x00000000000479c3 */ /* 0x000e220000002500 */
[----:B------:R-:W1:Y:S07]  /*0030*/  LDCU UR5, c[0x0][0x390] ;  /* 0x00007200ff0577ac */ /* 0x000e6e0008000800 */
[----:B------:R-:W0:Y:S02]  /*0040*/  LDC R7, c[0x0][0x360] ;  /* 0x0000d800ff077b82 */ /* 0x000e240000000800 */
[----:B0-----:R-:W-:-:S05]  /*0050*/  IMAD R7, R7, UR4, R0 ;  /* 0x0000000407077c24 */ /* 0x001fca000f8e0200 */
[----:B-1----:R-:W-:-:S13]  /*0060*/  ISETP.GE.AND P0, PT, R7, UR5, PT ;  /* 0x0000000507007c0c */ /* 0x002fda000bf06270 */
[----:B------:R-:W-:Y:S05]  /*0070*/  @P0 EXIT ;  /* 0x000000000000094d */ /* 0x000fea0003800000 */
[----:B------:R-:W0:Y:S01]  /*0080*/  LDC.64 R2, c[0x0][0x388] ;  /* 0x0000e200ff027b82 */ /* 0x000e220000000a00 */
[----:B------:R-:W1:Y:S01]  /*0090*/  LDCU.64 UR4, c[0x0][0x358] ;  /* 0x00006b00ff0477ac */ /* 0x000e620008000a00 */
[----:B------:R-:W2:Y:S06]  /*00a0*/  LDCU UR6, c[0x3][URZ] ;  /* 0x00c00000ff0677ac */ /* 0x000eac0008000800 */
[----:B------:R-:W3:Y:S01]  /*00b0*/  LDC.64 R4, c[0x0][0x380] ;  /* 0x0000e000ff047b82 */ /* 0x000ee20000000a00 */
[----:B0-----:R-:W-:-:S06]  /*00c0*/  IMAD.WIDE R2, R7, 0x4, R2 ;  /* 0x0000000407027825 */ /* 0x001fcc00078e0202 */
[----:B-1----:R-:W2:Y:S01]  /*00d0*/  LDG.E R2, desc[UR4][R2.64] ;  /* 0x0000000402027981 */ /* 0x002ea2000c1e1900 */
[----:B---3--:R-:W-:-:S04]  /*00e0*/  IMAD.WIDE R4, R7, 0x4, R4 ;  /* 0x0000000407047825 */ /* 0x008fc800078e0204 */
[----:B--2---:R-:W-:-:S05]  /*00f0*/  FMUL R7, R2, UR6 ;  /* 0x0000000602077c20 */ /* 0x004fca0008400000 */
[----:B------:R-:W-:Y:S01]  /*0100*/  STG.E desc[UR4][R4.64], R7 ;  /* 0x0000000704007986 */ /* 0x000fe2000c101904 */
[----:B------:R-:W-:Y:S05]  /*0110*/  EXIT ;  /* 0x000000000000794d */ /* 0x000fea0003800000 */
.L_x_0:
[----:B------:R-:W-:-:S00]  /*0120*/  BRA `(.L_x_0) ;  /* 0xfffffffc00fc7947 */ /* 0x000fc0000383ffff */
[----:B------:R-:W-:-:S00]  /*0130*/  NOP ;  /* 0x0000000000007918 */ /* 0x000fc00000000000 */
        /* <DEDUP_REMOVED lines=12> */
.L_x_1:


//--------------------- .nv.shared.reserved.0     --------------------------
	.section	.nv.shared.reserved.0,"aw",@nobits
	.weak		__nv_reservedSMEM_offset_0_alias
	.size		__nv_reservedSMEM_offset_0_alias, 0, 64
	.other		__nv_reservedSMEM_offset_0_alias,@"STO_CUDA_RESERVED_SHARED STV_DEFAULT"
__nv_reservedSMEM_offset_0_alias:
	.zero		0
	.zero		64


//--------------------- .nv.constant0._Z10scaleArrayPfPKfi --------------------------
	.section	.nv.constant0._Z10scaleArrayPfPKfi,"a",@progbits
	.sectionflags	@""
	.align	4
.nv.constant0._Z10scaleArrayPfPKfi:
	.zero		916


//--------------------- SYMBOLS --------------------------

	.type		.nv.reservedSmem.offset0,@object
	.size		.nv.reservedSmem.offset0,0x4
